//
// Generated by NVIDIA NVVM Compiler
//
// Compiler Build ID: CL-36424714
// Cuda compilation tools, release 13.0, V13.0.88
// Based on NVVM 20.0.0
//

.version 9.0
.target sm_100
.address_size 64

	// .globl	_Z12helloFromGPUv
.extern .func  (.param .b32 func_retval0) vprintf
(
	.param .b64 vprintf_param_0,
	.param .b64 vprintf_param_1
)
;
.global .align 1 .b8 $str[23] = {83, 104, 105, 118, 97, 109, 32, 83, 105, 110, 103, 104, 32, 102, 114, 111, 109, 32, 71, 80, 85, 10};

.visible .entry _Z12helloFromGPUv()
{
	.reg .b32 	%r<3>;
	.reg .b64 	%rd<3>;

	mov.u64 	%rd1, $str;
	cvta.global.u64 	%rd2, %rd1;
	{ // callseq 0, 0
	.param .b64 param0;
	st.param.b64 	[param0], %rd2;
	.param .b64 param1;
	st.param.b64 	[param1], 0;
	.param .b32 retval0;
	call.uni (retval0), 
	vprintf, 
	(
	param0, 
	param1
	);
	ld.param.b32 	%r1, [retval0];
	} // callseq 0
	ret;

}


// ===== COMPILED SASS (sm_100) =====

	.target	sm_100

	.elftype	@"ET_EXEC"


//--------------------- .note.nv.tkinfo           --------------------------
	.section	.note.nv.tkinfo,"",@"SHT_NOTE"
	.sectionflags	@"SHF_NOTE_NV_TKINFO"
	.tkinfo
        /*0018*/ 	.word	0x00000002
        /*0030*/ 	.string	""
        /*0030*/ 	.string	"ptxas"
        /*0030*/ 	.string	"Cuda compilation tools, release 13.0, V13.0.88"
        /*0030*/ 	.string	"Build cuda_13.0.r13.0/compiler.36424714_0"
        /*0030*/ 	.string	"-arch sm_100 -m 64 "



//--------------------- .note.nv.cuinfo           --------------------------
	.section	.note.nv.cuinfo,"",@"SHT_NOTE"
	.sectionflags	@"SHF_NOTE_NV_CUINFO"
        /*0018*/ 	.short	0x0002
        /*001a*/ 	.short	0x0064
        /*001c*/ 	.short	0x0082
	.zero		2


//--------------------- .nv.info                  --------------------------
	.section	.nv.info,"",@"SHT_CUDA_INFO"
	.align	4


	//----- nvinfo : EIATTR_REGCOUNT
	.align		4
        /*0000*/ 	.byte	0x04, 0x2f
        /*0002*/ 	.short	(.L_2 - .L_1)
	.align		4
.L_1:
        /*0004*/ 	.word	index@(_Z12helloFromGPUv)
        /*0008*/ 	.word	0x00000018


	//----- nvinfo : EIATTR_FRAME_SIZE
	.align		4
.L_2:
        /*000c*/ 	.byte	0x04, 0x11
        /*000e*/ 	.short	(.L_4 - .L_3)
	.align		4
.L_3:
        /*0010*/ 	.word	index@(_Z12helloFromGPUv)
        /*0014*/ 	.word	0x00000000


	//----- nvinfo : EIATTR_MIN_STACK_SIZE
	.align		4
.L_4:
        /*0018*/ 	.byte	0x04, 0x12
        /*001a*/ 	.short	(.L_6 - .L_5)
	.align		4
.L_5:
        /*001c*/ 	.word	index@(_Z12helloFromGPUv)
        /*0020*/ 	.word	0x00000000
.L_6:


//--------------------- .nv.compat                --------------------------
	.section	.nv.compat,"",@"SHT_CUDA_COMPAT_INFO"
	.align	4
        /*0000*/ 	.byte	0x02, 0x09, 0x00, 0x00, 0x02, 0x02, 0x01, 0x00, 0x02, 0x05, 0x05, 0x00, 0x03, 0x07, 0x01, 0x01
        /*0010*/ 	.byte	0x02, 0x03, 0x00, 0x00, 0x02, 0x06, 0x01, 0x00, 0x04, 0x0b, 0x08, 0x00, 0x09, 0x00, 0x00, 0x00
        /*0020*/ 	.byte	0x00, 0x00, 0x00, 0x00


//--------------------- .nv.info._Z12helloFromGPUv --------------------------
	.section	.nv.info._Z12helloFromGPUv,"",@"SHT_CUDA_INFO"
	.sectionflags	@""
	.align	4


	//----- nvinfo : EIATTR_CUDA_API_VERSION
	.align		4
        /*0000*/ 	.byte	0x04, 0x37
        /*0002*/ 	.short	(.L_8 - .L_7)
.L_7:
        /*0004*/ 	.word	0x00000082


	//----- nvinfo : EIATTR_SPARSE_MMA_MASK
	.align		4
.L_8:
        /*0008*/ 	.byte	0x03, 0x50
        /*000a*/ 	.short	0x0000


	//----- nvinfo : EIATTR_MAXREG_COUNT
	.align		4
        /*000c*/ 	.byte	0x03, 0x1b
        /*000e*/ 	.short	0x00ff


	//----- nvinfo : EIATTR_EXTERNS
	.align		4
        /*0010*/ 	.byte	0x04, 0x0f
        /*0012*/ 	.short	(.L_10 - .L_9)


	//   ....[0]....
	.align		4
.L_9:
        /*0014*/ 	.word	index@(vprintf)


	//----- nvinfo : EIATTR_MERCURY_ISA_VERSION
	.align		4
.L_10:
        /*0018*/ 	.byte	0x03, 0x5f
        /*001a*/ 	.short	0x0101


	//----- nvinfo : EIATTR_VRC_CTA_INIT_COUNT
	.align		4
        /*001c*/ 	.byte	0x02, 0x4a
	.zero		1
	.zero		1


	//----- nvinfo : EIATTR_SYSCALL_OFFSETS
	.align		4
        /*0020*/ 	.byte	0x04, 0x46
        /*0022*/ 	.short	(.L_12 - .L_11)


	//   ....[0]....
.L_11:
        /*0024*/ 	.word	0x00000080


	//----- nvinfo : EIATTR_EXIT_INSTR_OFFSETS
	.align		4
.L_12:
        /*0028*/ 	.byte	0x04, 0x1c
        /*002a*/ 	.short	(.L_14 - .L_13)


	//   ....[0]....
.L_13:
        /*002c*/ 	.word	0x00000090


	//----- nvinfo : EIATTR_SW_WAR
	.align		4
.L_14:
        /*0030*/ 	.byte	0x04, 0x36
        /*0032*/ 	.short	(.L_16 - .L_15)
.L_15:
        /*0034*/ 	.word	0x00000008
.L_16:


//--------------------- .nv.callgraph             --------------------------
	.section	.nv.callgraph,"",@"SHT_CUDA_CALLGRAPH"
	.align	4
	.sectionentsize	8
	.align		4
        /*0000*/ 	.word	0x00000000
	.align		4
        /*0004*/ 	.word	0xffffffff
	.align		4
        /*0008*/ 	.word	index@(_Z12helloFromGPUv)
	.align		4
        /*000c*/ 	.word	index@(vprintf)
	.align		4
        /*0010*/ 	.word	0x00000000
	.align		4
        /*0014*/ 	.word	0xfffffffe
	.align		4
        /*0018*/ 	.word	0x00000000
	.align		4
        /*001c*/ 	.word	0xfffffffd
	.align		4
        /*0020*/ 	.word	0x00000000
	.align		4
        /*0024*/ 	.word	0xfffffffc


//--------------------- .nv.constant4             --------------------------
	.section	.nv.constant4,"a",@progbits
	.align	8
	.align		8
.nv.constant4:
        /*0000*/ 	.dword	vprintf
	.align		8
        /*0008*/ 	.dword	$str


//--------------------- .text._Z12helloFromGPUv   --------------------------
	.section	.text._Z12helloFromGPUv,"ax",@progbits
	.align	128
        .global         _Z12helloFromGPUv
        .type           _Z12helloFromGPUv,@function
        .size           _Z12helloFromGPUv,(.L_x_2 - _Z12helloFromGPUv)
        .other          _Z12helloFromGPUv,@"STO_CUDA_ENTRY STV_DEFAULT"
_Z12helloFromGPUv:
.text._Z12helloFromGPUv:
[----:B------:R-:W0:Y:S01]  /*0000*/  LDC R1, c[0x0][0x37c] ;  /* 0x0000df00ff017b82 */ /* 0x000e220000000800 */
[----:B------:R-:W-:Y:S01]  /*0010*/  MOV R0, 0x0 ;  /* 0x0000000000007802 */ /* 0x000fe20000000f00 */
[----:B------:R-:W1:Y:S01]  /*0020*/  LDCU.64 UR4, c[0x4][0x8] ;  /* 0x01000100ff0477ac */ /* 0x000e620008000a00 */
[----:B------:R-:W-:-:S05]  /*0030*/  CS2R R6, SRZ ;  /* 0x0000000000067805 */ /* 0x000fca000001ff00 */
[----:B------:R2:W3:Y:S01]  /*0040*/  LDC.64 R2, c[0x4][R0] ;  /* 0x0100000000027b82 */ /* 0x0004e20000000a00 */
[----:B-1----:R-:W-:Y:S02]  /*0050*/  IMAD.U32 R4, RZ, RZ, UR4 ;  /* 0x00000004ff047e24 */ /* 0x002fe4000f8e00ff */
[----:B--2---:R-:W-:-:S07]  /*0060*/  IMAD.U32 R5, RZ, RZ, UR5 ;  /* 0x00000005ff057e24 */ /* 0x004fce000f8e00ff */
[----:B------:R-:W-:-:S07]  /*0070*/  LEPC R20, `(.L_x_0) ;  /* 0x000000001014794e */ /* 0x000fce0000000000 */
[----:B0--3--:R-:W-:Y:S05]  /*0080*/  CALL.ABS.NOINC R2 ;  /* 0x0000000002007343 */ /* 0x009fea0003c00000 */
.L_x_0:
[----:B------:R-:W-:Y:S05]  /*0090*/  EXIT ;  /* 0x000000000000794d */ /* 0x000fea0003800000 */
.L_x_1:
[----:B------:R-:W-:-:S00]  /*00a0*/  BRA `(.L_x_1) ;  /* 0xfffffffc00fc7947 */ /* 0x000fc0000383ffff */
[----:B------:R-:W-:-:S00]  /*00b0*/  NOP ;  /* 0x0000000000007918 */ /* 0x000fc00000000000 */
        /* <DEDUP_REMOVED lines=12> */
.L_x_2:


//--------------------- .nv.global.init           --------------------------
	.section	.nv.global.init,"aw",@progbits
.nv.global.init:
	.type		$str,@object
	.size		$str,(.L_0 - $str)
$str:
        /*0000*/ 	.byte	0x53, 0x68, 0x69, 0x76, 0x61, 0x6d, 0x20, 0x53, 0x69, 0x6e, 0x67, 0x68, 0x20, 0x66, 0x72, 0x6f
        /*0010*/ 	.byte	0x6d, 0x20, 0x47, 0x50, 0x55, 0x0a, 0x00
.L_0:


//--------------------- .nv.shared.reserved.0     --------------------------
	.section	.nv.shared.reserved.0,"aw",@nobits
	.weak		__nv_reservedSMEM_offset_0_alias
	.size		__nv_reservedSMEM_offset_0_alias, 0, 64
	.other		__nv_reservedSMEM_offset_0_alias,@"STO_CUDA_RESERVED_SHARED STV_DEFAULT"
__nv_reservedSMEM_offset_0_alias:
	.zero		0
	.zero		64


//--------------------- .nv.constant0._Z12helloFromGPUv --------------------------
	.section	.nv.constant0._Z12helloFromGPUv,"a",@progbits
	.sectionflags	@""
	.align	4
.nv.constant0._Z12helloFromGPUv:
	.zero		896


//--------------------- SYMBOLS --------------------------

	.type		.nv.reservedSmem.offset0,@object
	.size		.nv.reservedSmem.offset0,0x4
	.type		vprintf,@function
